//
// Generated by NVIDIA NVVM Compiler
//
// Compiler Build ID: CL-36424714
// Cuda compilation tools, release 13.0, V13.0.88
// Based on NVVM 20.0.0
//

.version 9.0
.target sm_100
.address_size 64

	// .globl	_Z8doublifyPf

.visible .entry _Z8doublifyPf(
	.param .u64 .ptr .align 1 _Z8doublifyPf_param_0
)
{
	.reg .b32 	%r<5>;
	.reg .b32 	%f<3>;
	.reg .b64 	%rd<5>;

	ld.param.u64 	%rd1, [_Z8doublifyPf_param_0];
	cvta.to.global.u64 	%rd2, %rd1;
	mov.u32 	%r1, %tid.x;
	mov.u32 	%r2, %tid.y;
	shl.b32 	%r3, %r2, 2;
	add.s32 	%r4, %r3, %r1;
	mul.wide.u32 	%rd3, %r4, 4;
	add.s64 	%rd4, %rd2, %rd3;
	ld.global.f32 	%f1, [%rd4];
	add.f32 	%f2, %f1, %f1;
	st.global.f32 	[%rd4], %f2;
	ret;

}


// ===== COMPILED SASS (sm_100) =====

	.target	sm_100

	.elftype	@"ET_EXEC"


//--------------------- .note.nv.tkinfo           --------------------------
	.section	.note.nv.tkinfo,"",@"SHT_NOTE"
	.sectionflags	@"SHF_NOTE_NV_TKINFO"
	.tkinfo
        /*0018*/ 	.word	0x00000002
        /*0030*/ 	.string	""
        /*0030*/ 	.string	"ptxas"
        /*0030*/ 	.string	"Cuda compilation tools, release 13.0, V13.0.88"
        /*0030*/ 	.string	"Build cuda_13.0.r13.0/compiler.36424714_0"
        /*0030*/ 	.string	"-arch sm_100 -m 64 "



//--------------------- .note.nv.cuinfo           --------------------------
	.section	.note.nv.cuinfo,"",@"SHT_NOTE"
	.sectionflags	@"SHF_NOTE_NV_CUINFO"
        /*0018*/ 	.short	0x0002
        /*001a*/ 	.short	0x0064
        /*001c*/ 	.short	0x0082
	.zero		2


//--------------------- .nv.info                  --------------------------
	.section	.nv.info,"",@"SHT_CUDA_INFO"
	.align	4


	//----- nvinfo : EIATTR_REGCOUNT
	.align		4
        /*0000*/ 	.byte	0x04, 0x2f
        /*0002*/ 	.short	(.L_1 - .L_0)
	.align		4
.L_0:
        /*0004*/ 	.word	index@(_Z8doublifyPf)
        /*0008*/ 	.word	0x00000008


	//----- nvinfo : EIATTR_FRAME_SIZE
	.align		4
.L_1:
        /*000c*/ 	.byte	0x04, 0x11
        /*000e*/ 	.short	(.L_3 - .L_2)
	.align		4
.L_2:
        /*0010*/ 	.word	index@(_Z8doublifyPf)
        /*0014*/ 	.word	0x00000000


	//----- nvinfo : EIATTR_MIN_STACK_SIZE
	.align		4
.L_3:
        /*0018*/ 	.byte	0x04, 0x12
        /*001a*/ 	.short	(.L_5 - .L_4)
	.align		4
.L_4:
        /*001c*/ 	.word	index@(_Z8doublifyPf)
        /*0020*/ 	.word	0x00000000
.L_5:


//--------------------- .nv.compat                --------------------------
	.section	.nv.compat,"",@"SHT_CUDA_COMPAT_INFO"
	.align	4
        /*0000*/ 	.byte	0x02, 0x09, 0x00, 0x00, 0x02, 0x02, 0x01, 0x00, 0x02, 0x05, 0x05, 0x00, 0x03, 0x07, 0x01, 0x01
        /*0010*/ 	.byte	0x02, 0x03, 0x00, 0x00, 0x02, 0x06, 0x01, 0x00, 0x04, 0x0b, 0x08, 0x00, 0x09, 0x00, 0x00, 0x00
        /*0020*/ 	.byte	0x00, 0x00, 0x00, 0x00


//--------------------- .nv.info._Z8doublifyPf    --------------------------
	.section	.nv.info._Z8doublifyPf,"",@"SHT_CUDA_INFO"
	.sectionflags	@""
	.align	4


	//----- nvinfo : EIATTR_CUDA_API_VERSION
	.align		4
        /*0000*/ 	.byte	0x04, 0x37
        /*0002*/ 	.short	(.L_7 - .L_6)
.L_6:
        /*0004*/ 	.word	0x00000082


	//----- nvinfo : EIATTR_KPARAM_INFO
	.align		4
.L_7:
        /*0008*/ 	.byte	0x04, 0x17
        /*000a*/ 	.short	(.L_9 - .L_8)
.L_8:
        /*000c*/ 	.word	0x00000000
        /*0010*/ 	.short	0x0000
        /*0012*/ 	.short	0x0000
        /*0014*/ 	.byte	0x00, 0xf5, 0x21, 0x00


	//----- nvinfo : EIATTR_SPARSE_MMA_MASK
	.align		4
.L_9:
        /*0018*/ 	.byte	0x03, 0x50
        /*001a*/ 	.short	0x0000


	//----- nvinfo : EIATTR_MAXREG_COUNT
	.align		4
        /*001c*/ 	.byte	0x03, 0x1b
        /*001e*/ 	.short	0x00ff


	//----- nvinfo : EIATTR_MERCURY_ISA_VERSION
	.align		4
        /*0020*/ 	.byte	0x03, 0x5f
        /*0022*/ 	.short	0x0101


	//----- nvinfo : EIATTR_VRC_CTA_INIT_COUNT
	.align		4
        /*0024*/ 	.byte	0x02, 0x4a
	.zero		1
	.zero		1


	//----- nvinfo : EIATTR_EXIT_INSTR_OFFSETS
	.align		4
        /*0028*/ 	.byte	0x04, 0x1c
        /*002a*/ 	.short	(.L_11 - .L_10)


	//   ....[0]....
.L_10:
        /*002c*/ 	.word	0x000000a0


	//----- nvinfo : EIATTR_CBANK_PARAM_SIZE
	.align		4
.L_11:
        /*0030*/ 	.byte	0x03, 0x19
        /*0032*/ 	.short	0x0008


	//----- nvinfo : EIATTR_PARAM_CBANK
	.align		4
        /*0034*/ 	.byte	0x04, 0x0a
        /*0036*/ 	.short	(.L_13 - .L_12)
	.align		4
.L_12:
        /*0038*/ 	.word	index@(.nv.constant0._Z8doublifyPf)
        /*003c*/ 	.short	0x0380
        /*003e*/ 	.short	0x0008


	//----- nvinfo : EIATTR_SW_WAR
	.align		4
.L_13:
        /*0040*/ 	.byte	0x04, 0x36
        /*0042*/ 	.short	(.L_15 - .L_14)
.L_14:
        /*0044*/ 	.word	0x00000008
.L_15:


//--------------------- .nv.callgraph             --------------------------
	.section	.nv.callgraph,"",@"SHT_CUDA_CALLGRAPH"
	.align	4
	.sectionentsize	8
	.align		4
        /*0000*/ 	.word	0x00000000
	.align		4
        /*0004*/ 	.word	0xffffffff
	.align		4
        /*0008*/ 	.word	0x00000000
	.align		4
        /*000c*/ 	.word	0xfffffffe
	.align		4
        /*0010*/ 	.word	0x00000000
	.align		4
        /*0014*/ 	.word	0xfffffffd
	.align		4
        /*0018*/ 	.word	0x00000000
	.align		4
        /*001c*/ 	.word	0xfffffffc


//--------------------- .text._Z8doublifyPf       --------------------------
	.section	.text._Z8doublifyPf,"ax",@progbits
	.align	128
        .global         _Z8doublifyPf
        .type           _Z8doublifyPf,@function
        .size           _Z8doublifyPf,(.L_x_1 - _Z8doublifyPf)
        .other          _Z8doublifyPf,@"STO_CUDA_ENTRY STV_DEFAULT"
_Z8doublifyPf:
.text._Z8doublifyPf:
[----:B------:R-:W-:Y:S01]  /*0000*/  LDC R1, c[0x0][0x37c] ;  /* 0x0000df00ff017b82 */ /* 0x000fe20000000800 */
[----:B------:R-:W0:Y:S07]  /*0010*/  S2R R5, SR_TID.X ;  /* 0x0000000000057919 */ /* 0x000e2e0000002100 */
[----:B------:R-:W1:Y:S01]  /*0020*/  LDC.64 R2, c[0x0][0x380] ;  /* 0x0000e000ff027b82 */ /* 0x000e620000000a00 */
[----:B------:R-:W2:Y:S01]  /*0030*/  LDCU.64 UR4, c[0x0][0x358] ;  /* 0x00006b00ff0477ac */ /* 0x000ea20008000a00 */
[----:B------:R-:W0:Y:S02]  /*0040*/  S2R R0, SR_TID.Y ;  /* 0x0000000000007919 */ /* 0x000e240000002200 */
[----:B0-----:R-:W-:-:S05]  /*0050*/  LEA R5, R0, R5, 0x2 ;  /* 0x0000000500057211 */ /* 0x001fca00078e10ff */
[----:B-1----:R-:W-:-:S05]  /*0060*/  IMAD.WIDE.U32 R2, R5, 0x4, R2 ;  /* 0x0000000405027825 */ /* 0x002fca00078e0002 */
[----:B--2---:R-:W2:Y:S02]  /*0070*/  LDG.E R0, desc[UR4][R2.64] ;  /* 0x0000000402007981 */ /* 0x004ea4000c1e1900 */
[----:B--2---:R-:W-:-:S05]  /*0080*/  FADD R5, R0, R0 ;  /* 0x0000000000057221 */ /* 0x004fca0000000000 */
[----:B------:R-:W-:Y:S01]  /*0090*/  STG.E desc[UR4][R2.64], R5 ;  /* 0x0000000502007986 */ /* 0x000fe2000c101904 */
[----:B------:R-:W-:Y:S05]  /*00a0*/  EXIT ;  /* 0x000000000000794d */ /* 0x000fea0003800000 */
.L_x_0:
[----:B------:R-:W-:-:S00]  /*00b0*/  BRA `(.L_x_0) ;  /* 0xfffffffc00fc7947 */ /* 0x000fc0000383ffff */
[----:B------:R-:W-:-:S00]  /*00c0*/  NOP ;  /* 0x0000000000007918 */ /* 0x000fc00000000000 */
        /* <DEDUP_REMOVED lines=11> */
.L_x_1:


//--------------------- .nv.shared.reserved.0     --------------------------
	.section	.nv.shared.reserved.0,"aw",@nobits
	.weak		__nv_reservedSMEM_offset_0_alias
	.size		__nv_reservedSMEM_offset_0_alias, 0, 64
	.other		__nv_reservedSMEM_offset_0_alias,@"STO_CUDA_RESERVED_SHARED STV_DEFAULT"
__nv_reservedSMEM_offset_0_alias:
	.zero		0
	.zero		64


//--------------------- .nv.constant0._Z8doublifyPf --------------------------
	.section	.nv.constant0._Z8doublifyPf,"a",@progbits
	.sectionflags	@""
	.align	4
.nv.constant0._Z8doublifyPf:
	.zero		904


//--------------------- SYMBOLS --------------------------

	.type		.nv.reservedSmem.offset0,@object
	.size		.nv.reservedSmem.offset0,0x4
